//
// Generated by NVIDIA NVVM Compiler
//
// Compiler Build ID: CL-36424714
// Cuda compilation tools, release 13.0, V13.0.88
// Based on NVVM 20.0.0
//

.version 9.0
.target sm_100
.address_size 64

	// .globl	_ZN3cub18CUB_300001_SM_10006detail11EmptyKernelIvEEvv
.global .align 1 .b8 _ZN41_INTERNAL_9345360d_4_k_cu_8f6d38a3_1867794cuda3std3__45__cpo5beginE[1];
.global .align 1 .b8 _ZN41_INTERNAL_9345360d_4_k_cu_8f6d38a3_1867794cuda3std3__45__cpo3endE[1];
.global .align 1 .b8 _ZN41_INTERNAL_9345360d_4_k_cu_8f6d38a3_1867794cuda3std3__45__cpo6cbeginE[1];
.global .align 1 .b8 _ZN41_INTERNAL_9345360d_4_k_cu_8f6d38a3_1867794cuda3std3__45__cpo4cendE[1];
.global .align 1 .b8 _ZN41_INTERNAL_9345360d_4_k_cu_8f6d38a3_1867794cuda3std3__45__cpo6rbeginE[1];
.global .align 1 .b8 _ZN41_INTERNAL_9345360d_4_k_cu_8f6d38a3_1867794cuda3std3__45__cpo4rendE[1];
.global .align 1 .b8 _ZN41_INTERNAL_9345360d_4_k_cu_8f6d38a3_1867794cuda3std3__45__cpo7crbeginE[1];
.global .align 1 .b8 _ZN41_INTERNAL_9345360d_4_k_cu_8f6d38a3_1867794cuda3std3__45__cpo5crendE[1];
.global .align 1 .b8 _ZN41_INTERNAL_9345360d_4_k_cu_8f6d38a3_1867794cuda3std3__443_GLOBAL__N__9345360d_4_k_cu_8f6d38a3_1867796ignoreE[1];
.global .align 1 .b8 _ZN41_INTERNAL_9345360d_4_k_cu_8f6d38a3_1867794cuda3std3__419piecewise_constructE[1];
.global .align 1 .b8 _ZN41_INTERNAL_9345360d_4_k_cu_8f6d38a3_1867794cuda3std3__48in_placeE[1];
.global .align 1 .b8 _ZN41_INTERNAL_9345360d_4_k_cu_8f6d38a3_1867794cuda3std3__420unreachable_sentinelE[1];
.global .align 1 .b8 _ZN41_INTERNAL_9345360d_4_k_cu_8f6d38a3_1867794cuda3std3__47nulloptE[1];
.global .align 1 .b8 _ZN41_INTERNAL_9345360d_4_k_cu_8f6d38a3_1867794cuda3std3__48unexpectE[1];
.global .align 1 .b8 _ZN41_INTERNAL_9345360d_4_k_cu_8f6d38a3_1867794cuda3std6ranges3__45__cpo4swapE[1];
.global .align 1 .b8 _ZN41_INTERNAL_9345360d_4_k_cu_8f6d38a3_1867794cuda3std6ranges3__45__cpo9iter_moveE[1];
.global .align 1 .b8 _ZN41_INTERNAL_9345360d_4_k_cu_8f6d38a3_1867794cuda3std6ranges3__45__cpo5beginE[1];
.global .align 1 .b8 _ZN41_INTERNAL_9345360d_4_k_cu_8f6d38a3_1867794cuda3std6ranges3__45__cpo3endE[1];
.global .align 1 .b8 _ZN41_INTERNAL_9345360d_4_k_cu_8f6d38a3_1867794cuda3std6ranges3__45__cpo6cbeginE[1];
.global .align 1 .b8 _ZN41_INTERNAL_9345360d_4_k_cu_8f6d38a3_1867794cuda3std6ranges3__45__cpo4cendE[1];
.global .align 1 .b8 _ZN41_INTERNAL_9345360d_4_k_cu_8f6d38a3_1867794cuda3std6ranges3__45__cpo7advanceE[1];
.global .align 1 .b8 _ZN41_INTERNAL_9345360d_4_k_cu_8f6d38a3_1867794cuda3std6ranges3__45__cpo9iter_swapE[1];
.global .align 1 .b8 _ZN41_INTERNAL_9345360d_4_k_cu_8f6d38a3_1867794cuda3std6ranges3__45__cpo4nextE[1];
.global .align 1 .b8 _ZN41_INTERNAL_9345360d_4_k_cu_8f6d38a3_1867794cuda3std6ranges3__45__cpo4prevE[1];
.global .align 1 .b8 _ZN41_INTERNAL_9345360d_4_k_cu_8f6d38a3_1867794cuda3std6ranges3__45__cpo4dataE[1];
.global .align 1 .b8 _ZN41_INTERNAL_9345360d_4_k_cu_8f6d38a3_1867794cuda3std6ranges3__45__cpo5cdataE[1];
.global .align 1 .b8 _ZN41_INTERNAL_9345360d_4_k_cu_8f6d38a3_1867794cuda3std6ranges3__45__cpo4sizeE[1];
.global .align 1 .b8 _ZN41_INTERNAL_9345360d_4_k_cu_8f6d38a3_1867794cuda3std6ranges3__45__cpo5ssizeE[1];
.global .align 1 .b8 _ZN41_INTERNAL_9345360d_4_k_cu_8f6d38a3_1867794cuda3std6ranges3__45__cpo8distanceE[1];
.global .align 1 .b8 _ZN41_INTERNAL_9345360d_4_k_cu_8f6d38a3_1867796thrust24THRUST_300001_SM_1000_NS6system6detail10sequential3seqE[1];
.global .align 1 .b8 _ZN41_INTERNAL_9345360d_4_k_cu_8f6d38a3_1867796thrust24THRUST_300001_SM_1000_NS12placeholders2_1E[1];
.global .align 1 .b8 _ZN41_INTERNAL_9345360d_4_k_cu_8f6d38a3_1867796thrust24THRUST_300001_SM_1000_NS12placeholders2_2E[1];
.global .align 1 .b8 _ZN41_INTERNAL_9345360d_4_k_cu_8f6d38a3_1867796thrust24THRUST_300001_SM_1000_NS12placeholders2_3E[1];
.global .align 1 .b8 _ZN41_INTERNAL_9345360d_4_k_cu_8f6d38a3_1867796thrust24THRUST_300001_SM_1000_NS12placeholders2_4E[1];
.global .align 1 .b8 _ZN41_INTERNAL_9345360d_4_k_cu_8f6d38a3_1867796thrust24THRUST_300001_SM_1000_NS12placeholders2_5E[1];
.global .align 1 .b8 _ZN41_INTERNAL_9345360d_4_k_cu_8f6d38a3_1867796thrust24THRUST_300001_SM_1000_NS12placeholders2_6E[1];
.global .align 1 .b8 _ZN41_INTERNAL_9345360d_4_k_cu_8f6d38a3_1867796thrust24THRUST_300001_SM_1000_NS12placeholders2_7E[1];
.global .align 1 .b8 _ZN41_INTERNAL_9345360d_4_k_cu_8f6d38a3_1867796thrust24THRUST_300001_SM_1000_NS12placeholders2_8E[1];
.global .align 1 .b8 _ZN41_INTERNAL_9345360d_4_k_cu_8f6d38a3_1867796thrust24THRUST_300001_SM_1000_NS12placeholders2_9E[1];
.global .align 1 .b8 _ZN41_INTERNAL_9345360d_4_k_cu_8f6d38a3_1867796thrust24THRUST_300001_SM_1000_NS12placeholders3_10E[1];

.visible .entry _ZN3cub18CUB_300001_SM_10006detail11EmptyKernelIvEEvv()
{


	ret;

}


// ===== COMPILED SASS (sm_100) =====

	.target	sm_100

	.elftype	@"ET_EXEC"


//--------------------- .note.nv.tkinfo           --------------------------
	.section	.note.nv.tkinfo,"",@"SHT_NOTE"
	.sectionflags	@"SHF_NOTE_NV_TKINFO"
	.tkinfo
        /*0018*/ 	.word	0x00000002
        /*0030*/ 	.string	""
        /*0030*/ 	.string	"ptxas"
        /*0030*/ 	.string	"Cuda compilation tools, release 13.0, V13.0.88"
        /*0030*/ 	.string	"Build cuda_13.0.r13.0/compiler.36424714_0"
        /*0030*/ 	.string	"-arch sm_100 -m 64 "



//--------------------- .note.nv.cuinfo           --------------------------
	.section	.note.nv.cuinfo,"",@"SHT_NOTE"
	.sectionflags	@"SHF_NOTE_NV_CUINFO"
        /*0018*/ 	.short	0x0002
        /*001a*/ 	.short	0x0064
        /*001c*/ 	.short	0x0082
	.zero		2


//--------------------- .nv.info                  --------------------------
	.section	.nv.info,"",@"SHT_CUDA_INFO"
	.align	4


	//----- nvinfo : EIATTR_REGCOUNT
	.align		4
        /*0000*/ 	.byte	0x04, 0x2f
        /*0002*/ 	.short	(.L_41 - .L_40)
	.align		4
.L_40:
        /*0004*/ 	.word	index@(_ZN3cub18CUB_300001_SM_10006detail11EmptyKernelIvEEvv)
        /*0008*/ 	.word	0x00000004


	//----- nvinfo : EIATTR_FRAME_SIZE
	.align		4
.L_41:
        /*000c*/ 	.byte	0x04, 0x11
        /*000e*/ 	.short	(.L_43 - .L_42)
	.align		4
.L_42:
        /*0010*/ 	.word	index@(_ZN3cub18CUB_300001_SM_10006detail11EmptyKernelIvEEvv)
        /*0014*/ 	.word	0x00000000


	//----- nvinfo : EIATTR_MIN_STACK_SIZE
	.align		4
.L_43:
        /*0018*/ 	.byte	0x04, 0x12
        /*001a*/ 	.short	(.L_45 - .L_44)
	.align		4
.L_44:
        /*001c*/ 	.word	index@(_ZN3cub18CUB_300001_SM_10006detail11EmptyKernelIvEEvv)
        /*0020*/ 	.word	0x00000000
.L_45:


//--------------------- .nv.compat                --------------------------
	.section	.nv.compat,"",@"SHT_CUDA_COMPAT_INFO"
	.align	4
        /*0000*/ 	.byte	0x02, 0x09, 0x00, 0x00, 0x02, 0x02, 0x01, 0x00, 0x02, 0x05, 0x05, 0x00, 0x03, 0x07, 0x01, 0x01
        /*0010*/ 	.byte	0x02, 0x03, 0x00, 0x00, 0x02, 0x06, 0x01, 0x00, 0x04, 0x0b, 0x08, 0x00, 0x09, 0x00, 0x00, 0x00
        /*0020*/ 	.byte	0x00, 0x00, 0x00, 0x00


//--------------------- .nv.info._ZN3cub18CUB_300001_SM_10006detail11EmptyKernelIvEEvv --------------------------
	.section	.nv.info._ZN3cub18CUB_300001_SM_10006detail11EmptyKernelIvEEvv,"",@"SHT_CUDA_INFO"
	.sectionflags	@""
	.align	4


	//----- nvinfo : EIATTR_CUDA_API_VERSION
	.align		4
        /*0000*/ 	.byte	0x04, 0x37
        /*0002*/ 	.short	(.L_47 - .L_46)
.L_46:
        /*0004*/ 	.word	0x00000082


	//----- nvinfo : EIATTR_SPARSE_MMA_MASK
	.align		4
.L_47:
        /*0008*/ 	.byte	0x03, 0x50
        /*000a*/ 	.short	0x0000


	//----- nvinfo : EIATTR_MAXREG_COUNT
	.align		4
        /*000c*/ 	.byte	0x03, 0x1b
        /*000e*/ 	.short	0x00ff


	//----- nvinfo : EIATTR_MERCURY_ISA_VERSION
	.align		4
        /*0010*/ 	.byte	0x03, 0x5f
        /*0012*/ 	.short	0x0101


	//----- nvinfo : EIATTR_VRC_CTA_INIT_COUNT
	.align		4
        /*0014*/ 	.byte	0x02, 0x4a
	.zero		1
	.zero		1


	//----- nvinfo : EIATTR_EXIT_INSTR_OFFSETS
	.align		4
        /*0018*/ 	.byte	0x04, 0x1c
        /*001a*/ 	.short	(.L_49 - .L_48)


	//   ....[0]....
.L_48:
        /*001c*/ 	.word	0x00000010


	//----- nvinfo : EIATTR_SW_WAR
	.align		4
.L_49:
        /*0020*/ 	.byte	0x04, 0x36
        /*0022*/ 	.short	(.L_51 - .L_50)
.L_50:
        /*0024*/ 	.word	0x00000008
.L_51:


//--------------------- .nv.callgraph             --------------------------
	.section	.nv.callgraph,"",@"SHT_CUDA_CALLGRAPH"
	.align	4
	.sectionentsize	8
	.align		4
        /*0000*/ 	.word	0x00000000
	.align		4
        /*0004*/ 	.word	0xffffffff
	.align		4
        /*0008*/ 	.word	0x00000000
	.align		4
        /*000c*/ 	.word	0xfffffffe
	.align		4
        /*0010*/ 	.word	0x00000000
	.align		4
        /*0014*/ 	.word	0xfffffffd
	.align		4
        /*0018*/ 	.word	0x00000000
	.align		4
        /*001c*/ 	.word	0xfffffffc


//--------------------- .nv.constant4             --------------------------
	.section	.nv.constant4,"a",@progbits
	.align	8
	.align		8
.nv.constant4:
        /*0000*/ 	.dword	_ZN41_INTERNAL_9345360d_4_k_cu_8f6d38a3_1871344cuda3std3__45__cpo5beginE
	.align		8
        /*0008*/ 	.dword	_ZN41_INTERNAL_9345360d_4_k_cu_8f6d38a3_1871344cuda3std3__45__cpo3endE
	.align		8
        /*0010*/ 	.dword	_ZN41_INTERNAL_9345360d_4_k_cu_8f6d38a3_1871344cuda3std3__45__cpo6cbeginE
	.align		8
        /*0018*/ 	.dword	_ZN41_INTERNAL_9345360d_4_k_cu_8f6d38a3_1871344cuda3std3__45__cpo4cendE
	.align		8
        /*0020*/ 	.dword	_ZN41_INTERNAL_9345360d_4_k_cu_8f6d38a3_1871344cuda3std3__45__cpo6rbeginE
	.align		8
        /*0028*/ 	.dword	_ZN41_INTERNAL_9345360d_4_k_cu_8f6d38a3_1871344cuda3std3__45__cpo4rendE
	.align		8
        /*0030*/ 	.dword	_ZN41_INTERNAL_9345360d_4_k_cu_8f6d38a3_1871344cuda3std3__45__cpo7crbeginE
	.align		8
        /*0038*/ 	.dword	_ZN41_INTERNAL_9345360d_4_k_cu_8f6d38a3_1871344cuda3std3__45__cpo5crendE
	.align		8
        /*0040*/ 	.dword	_ZN41_INTERNAL_9345360d_4_k_cu_8f6d38a3_1871344cuda3std3__443_GLOBAL__N__9345360d_4_k_cu_8f6d38a3_1871346ignoreE
	.align		8
        /*0048*/ 	.dword	_ZN41_INTERNAL_9345360d_4_k_cu_8f6d38a3_1871344cuda3std3__419piecewise_constructE
	.align		8
        /*0050*/ 	.dword	_ZN41_INTERNAL_9345360d_4_k_cu_8f6d38a3_1871344cuda3std3__48in_placeE
	.align		8
        /*0058*/ 	.dword	_ZN41_INTERNAL_9345360d_4_k_cu_8f6d38a3_1871344cuda3std3__420unreachable_sentinelE
	.align		8
        /*0060*/ 	.dword	_ZN41_INTERNAL_9345360d_4_k_cu_8f6d38a3_1871344cuda3std3__47nulloptE
	.align		8
        /*0068*/ 	.dword	_ZN41_INTERNAL_9345360d_4_k_cu_8f6d38a3_1871344cuda3std3__48unexpectE
	.align		8
        /*0070*/ 	.dword	_ZN41_INTERNAL_9345360d_4_k_cu_8f6d38a3_1871344cuda3std6ranges3__45__cpo4swapE
	.align		8
        /*0078*/ 	.dword	_ZN41_INTERNAL_9345360d_4_k_cu_8f6d38a3_1871344cuda3std6ranges3__45__cpo9iter_moveE
	.align		8
        /*0080*/ 	.dword	_ZN41_INTERNAL_9345360d_4_k_cu_8f6d38a3_1871344cuda3std6ranges3__45__cpo5beginE
	.align		8
        /*0088*/ 	.dword	_ZN41_INTERNAL_9345360d_4_k_cu_8f6d38a3_1871344cuda3std6ranges3__45__cpo3endE
	.align		8
        /*0090*/ 	.dword	_ZN41_INTERNAL_9345360d_4_k_cu_8f6d38a3_1871344cuda3std6ranges3__45__cpo6cbeginE
	.align		8
        /*0098*/ 	.dword	_ZN41_INTERNAL_9345360d_4_k_cu_8f6d38a3_1871344cuda3std6ranges3__45__cpo4cendE
	.align		8
        /*00a0*/ 	.dword	_ZN41_INTERNAL_9345360d_4_k_cu_8f6d38a3_1871344cuda3std6ranges3__45__cpo7advanceE
	.align		8
        /*00a8*/ 	.dword	_ZN41_INTERNAL_9345360d_4_k_cu_8f6d38a3_1871344cuda3std6ranges3__45__cpo9iter_swapE
	.align		8
        /*00b0*/ 	.dword	_ZN41_INTERNAL_9345360d_4_k_cu_8f6d38a3_1871344cuda3std6ranges3__45__cpo4nextE
	.align		8
        /*00b8*/ 	.dword	_ZN41_INTERNAL_9345360d_4_k_cu_8f6d38a3_1871344cuda3std6ranges3__45__cpo4prevE
	.align		8
        /*00c0*/ 	.dword	_ZN41_INTERNAL_9345360d_4_k_cu_8f6d38a3_1871344cuda3std6ranges3__45__cpo4dataE
	.align		8
        /*00c8*/ 	.dword	_ZN41_INTERNAL_9345360d_4_k_cu_8f6d38a3_1871344cuda3std6ranges3__45__cpo5cdataE
	.align		8
        /*00d0*/ 	.dword	_ZN41_INTERNAL_9345360d_4_k_cu_8f6d38a3_1871344cuda3std6ranges3__45__cpo4sizeE
	.align		8
        /*00d8*/ 	.dword	_ZN41_INTERNAL_9345360d_4_k_cu_8f6d38a3_1871344cuda3std6ranges3__45__cpo5ssizeE
	.align		8
        /*00e0*/ 	.dword	_ZN41_INTERNAL_9345360d_4_k_cu_8f6d38a3_1871344cuda3std6ranges3__45__cpo8distanceE
	.align		8
        /*00e8*/ 	.dword	_ZN41_INTERNAL_9345360d_4_k_cu_8f6d38a3_1871346thrust24THRUST_300001_SM_1000_NS6system6detail10sequential3seqE
	.align		8
        /*00f0*/ 	.dword	_ZN41_INTERNAL_9345360d_4_k_cu_8f6d38a3_1871346thrust24THRUST_300001_SM_1000_NS12placeholders2_1E
	.align		8
        /*00f8*/ 	.dword	_ZN41_INTERNAL_9345360d_4_k_cu_8f6d38a3_1871346thrust24THRUST_300001_SM_1000_NS12placeholders2_2E
	.align		8
        /*0100*/ 	.dword	_ZN41_INTERNAL_9345360d_4_k_cu_8f6d38a3_1871346thrust24THRUST_300001_SM_1000_NS12placeholders2_3E
	.align		8
        /*0108*/ 	.dword	_ZN41_INTERNAL_9345360d_4_k_cu_8f6d38a3_1871346thrust24THRUST_300001_SM_1000_NS12placeholders2_4E
	.align		8
        /*0110*/ 	.dword	_ZN41_INTERNAL_9345360d_4_k_cu_8f6d38a3_1871346thrust24THRUST_300001_SM_1000_NS12placeholders2_5E
	.align		8
        /*0118*/ 	.dword	_ZN41_INTERNAL_9345360d_4_k_cu_8f6d38a3_1871346thrust24THRUST_300001_SM_1000_NS12placeholders2_6E
	.align		8
        /*0120*/ 	.dword	_ZN41_INTERNAL_9345360d_4_k_cu_8f6d38a3_1871346thrust24THRUST_300001_SM_1000_NS12placeholders2_7E
	.align		8
        /*0128*/ 	.dword	_ZN41_INTERNAL_9345360d_4_k_cu_8f6d38a3_1871346thrust24THRUST_300001_SM_1000_NS12placeholders2_8E
	.align		8
        /*0130*/ 	.dword	_ZN41_INTERNAL_9345360d_4_k_cu_8f6d38a3_1871346thrust24THRUST_300001_SM_1000_NS12placeholders2_9E
	.align		8
        /*0138*/ 	.dword	_ZN41_INTERNAL_9345360d_4_k_cu_8f6d38a3_1871346thrust24THRUST_300001_SM_1000_NS12placeholders3_10E


//--------------------- .text._ZN3cub18CUB_300001_SM_10006detail11EmptyKernelIvEEvv --------------------------
	.section	.text._ZN3cub18CUB_300001_SM_10006detail11EmptyKernelIvEEvv,"ax",@progbits
	.align	128
        .global         _ZN3cub18CUB_300001_SM_10006detail11EmptyKernelIvEEvv
        .type           _ZN3cub18CUB_300001_SM_10006detail11EmptyKernelIvEEvv,@function
        .size           _ZN3cub18CUB_300001_SM_10006detail11EmptyKernelIvEEvv,(.L_x_1 - _ZN3cub18CUB_300001_SM_10006detail11EmptyKernelIvEEvv)
        .other          _ZN3cub18CUB_300001_SM_10006detail11EmptyKernelIvEEvv,@"STO_CUDA_ENTRY STV_DEFAULT"
_ZN3cub18CUB_300001_SM_10006detail11EmptyKernelIvEEvv:
.text._ZN3cub18CUB_300001_SM_10006detail11EmptyKernelIvEEvv:
[----:B------:R-:W-:Y:S01]  /*0000*/  LDC R1, c[0x0][0x37c] ;  /* 0x0000df00ff017b82 */ /* 0x000fe20000000800 */
[----:B------:R-:W-:Y:S05]  /*0010*/  EXIT ;  /* 0x000000000000794d */ /* 0x000fea0003800000 */
.L_x_0:
[----:B------:R-:W-:-:S00]  /*0020*/  BRA `(.L_x_0) ;  /* 0xfffffffc00fc7947 */ /* 0x000fc0000383ffff */
[----:B------:R-:W-:-:S00]  /*0030*/  NOP ;  /* 0x0000000000007918 */ /* 0x000fc00000000000 */
        /* <DEDUP_REMOVED lines=12> */
.L_x_1:


//--------------------- .nv.shared.reserved.0     --------------------------
	.section	.nv.shared.reserved.0,"aw",@nobits
	.weak		__nv_reservedSMEM_offset_0_alias
	.size		__nv_reservedSMEM_offset_0_alias, 0, 64
	.other		__nv_reservedSMEM_offset_0_alias,@"STO_CUDA_RESERVED_SHARED STV_DEFAULT"
__nv_reservedSMEM_offset_0_alias:
	.zero		0
	.zero		64


//--------------------- .nv.global                --------------------------
	.section	.nv.global,"aw",@nobits
.nv.global:
	.type		_ZN41_INTERNAL_9345360d_4_k_cu_8f6d38a3_1871346thrust24THRUST_300001_SM_1000_NS12placeholders2_5E,@object
	.size		_ZN41_INTERNAL_9345360d_4_k_cu_8f6d38a3_1871346thrust24THRUST_300001_SM_1000_NS12placeholders2_5E,(_ZN41_INTERNAL_9345360d_4_k_cu_8f6d38a3_1871344cuda3std3__45__cpo6cbeginE - _ZN41_INTERNAL_9345360d_4_k_cu_8f6d38a3_1871346thrust24THRUST_300001_SM_1000_NS12placeholders2_5E)
_ZN41_INTERNAL_9345360d_4_k_cu_8f6d38a3_1871346thrust24THRUST_300001_SM_1000_NS12placeholders2_5E:
	.zero		1
	.type		_ZN41_INTERNAL_9345360d_4_k_cu_8f6d38a3_1871344cuda3std3__45__cpo6cbeginE,@object
	.size		_ZN41_INTERNAL_9345360d_4_k_cu_8f6d38a3_1871344cuda3std3__45__cpo6cbeginE,(_ZN41_INTERNAL_9345360d_4_k_cu_8f6d38a3_1871344cuda3std6ranges3__45__cpo6cbeginE - _ZN41_INTERNAL_9345360d_4_k_cu_8f6d38a3_1871344cuda3std3__45__cpo6cbeginE)
_ZN41_INTERNAL_9345360d_4_k_cu_8f6d38a3_1871344cuda3std3__45__cpo6cbeginE:
	.zero		1
	.type		_ZN41_INTERNAL_9345360d_4_k_cu_8f6d38a3_1871344cuda3std6ranges3__45__cpo6cbeginE,@object
	.size		_ZN41_INTERNAL_9345360d_4_k_cu_8f6d38a3_1871344cuda3std6ranges3__45__cpo6cbeginE,(_ZN41_INTERNAL_9345360d_4_k_cu_8f6d38a3_1871344cuda3std3__48in_placeE - _ZN41_INTERNAL_9345360d_4_k_cu_8f6d38a3_1871344cuda3std6ranges3__45__cpo6cbeginE)
_ZN41_INTERNAL_9345360d_4_k_cu_8f6d38a3_1871344cuda3std6ranges3__45__cpo6cbeginE:
	.zero		1
	.type		_ZN41_INTERNAL_9345360d_4_k_cu_8f6d38a3_1871344cuda3std3__48in_placeE,@object
	.size		_ZN41_INTERNAL_9345360d_4_k_cu_8f6d38a3_1871344cuda3std3__48in_placeE,(_ZN41_INTERNAL_9345360d_4_k_cu_8f6d38a3_1871344cuda3std6ranges3__45__cpo4sizeE - _ZN41_INTERNAL_9345360d_4_k_cu_8f6d38a3_1871344cuda3std3__48in_placeE)
_ZN41_INTERNAL_9345360d_4_k_cu_8f6d38a3_1871344cuda3std3__48in_placeE:
	.zero		1
	.type		_ZN41_INTERNAL_9345360d_4_k_cu_8f6d38a3_1871344cuda3std6ranges3__45__cpo4sizeE,@object
	.size		_ZN41_INTERNAL_9345360d_4_k_cu_8f6d38a3_1871344cuda3std6ranges3__45__cpo4sizeE,(_ZN41_INTERNAL_9345360d_4_k_cu_8f6d38a3_1871346thrust24THRUST_300001_SM_1000_NS12placeholders2_9E - _ZN41_INTERNAL_9345360d_4_k_cu_8f6d38a3_1871344cuda3std6ranges3__45__cpo4sizeE)
_ZN41_INTERNAL_9345360d_4_k_cu_8f6d38a3_1871344cuda3std6ranges3__45__cpo4sizeE:
	.zero		1
	.type		_ZN41_INTERNAL_9345360d_4_k_cu_8f6d38a3_1871346thrust24THRUST_300001_SM_1000_NS12placeholders2_9E,@object
	.size		_ZN41_INTERNAL_9345360d_4_k_cu_8f6d38a3_1871346thrust24THRUST_300001_SM_1000_NS12placeholders2_9E,(_ZN41_INTERNAL_9345360d_4_k_cu_8f6d38a3_1871344cuda3std3__45__cpo7crbeginE - _ZN41_INTERNAL_9345360d_4_k_cu_8f6d38a3_1871346thrust24THRUST_300001_SM_1000_NS12placeholders2_9E)
_ZN41_INTERNAL_9345360d_4_k_cu_8f6d38a3_1871346thrust24THRUST_300001_SM_1000_NS12placeholders2_9E:
	.zero		1
	.type		_ZN41_INTERNAL_9345360d_4_k_cu_8f6d38a3_1871344cuda3std3__45__cpo7crbeginE,@object
	.size		_ZN41_INTERNAL_9345360d_4_k_cu_8f6d38a3_1871344cuda3std3__45__cpo7crbeginE,(_ZN41_INTERNAL_9345360d_4_k_cu_8f6d38a3_1871344cuda3std6ranges3__45__cpo4nextE - _ZN41_INTERNAL_9345360d_4_k_cu_8f6d38a3_1871344cuda3std3__45__cpo7crbeginE)
_ZN41_INTERNAL_9345360d_4_k_cu_8f6d38a3_1871344cuda3std3__45__cpo7crbeginE:
	.zero		1
	.type		_ZN41_INTERNAL_9345360d_4_k_cu_8f6d38a3_1871344cuda3std6ranges3__45__cpo4nextE,@object
	.size		_ZN41_INTERNAL_9345360d_4_k_cu_8f6d38a3_1871344cuda3std6ranges3__45__cpo4nextE,(_ZN41_INTERNAL_9345360d_4_k_cu_8f6d38a3_1871344cuda3std6ranges3__45__cpo4swapE - _ZN41_INTERNAL_9345360d_4_k_cu_8f6d38a3_1871344cuda3std6ranges3__45__cpo4nextE)
_ZN41_INTERNAL_9345360d_4_k_cu_8f6d38a3_1871344cuda3std6ranges3__45__cpo4nextE:
	.zero		1
	.type		_ZN41_INTERNAL_9345360d_4_k_cu_8f6d38a3_1871344cuda3std6ranges3__45__cpo4swapE,@object
	.size		_ZN41_INTERNAL_9345360d_4_k_cu_8f6d38a3_1871344cuda3std6ranges3__45__cpo4swapE,(_ZN41_INTERNAL_9345360d_4_k_cu_8f6d38a3_1871346thrust24THRUST_300001_SM_1000_NS12placeholders2_1E - _ZN41_INTERNAL_9345360d_4_k_cu_8f6d38a3_1871344cuda3std6ranges3__45__cpo4swapE)
_ZN41_INTERNAL_9345360d_4_k_cu_8f6d38a3_1871344cuda3std6ranges3__45__cpo4swapE:
	.zero		1
	.type		_ZN41_INTERNAL_9345360d_4_k_cu_8f6d38a3_1871346thrust24THRUST_300001_SM_1000_NS12placeholders2_1E,@object
	.size		_ZN41_INTERNAL_9345360d_4_k_cu_8f6d38a3_1871346thrust24THRUST_300001_SM_1000_NS12placeholders2_1E,(_ZN41_INTERNAL_9345360d_4_k_cu_8f6d38a3_1871346thrust24THRUST_300001_SM_1000_NS12placeholders2_3E - _ZN41_INTERNAL_9345360d_4_k_cu_8f6d38a3_1871346thrust24THRUST_300001_SM_1000_NS12placeholders2_1E)
_ZN41_INTERNAL_9345360d_4_k_cu_8f6d38a3_1871346thrust24THRUST_300001_SM_1000_NS12placeholders2_1E:
	.zero		1
	.type		_ZN41_INTERNAL_9345360d_4_k_cu_8f6d38a3_1871346thrust24THRUST_300001_SM_1000_NS12placeholders2_3E,@object
	.size		_ZN41_INTERNAL_9345360d_4_k_cu_8f6d38a3_1871346thrust24THRUST_300001_SM_1000_NS12placeholders2_3E,(_ZN41_INTERNAL_9345360d_4_k_cu_8f6d38a3_1871344cuda3std3__45__cpo5beginE - _ZN41_INTERNAL_9345360d_4_k_cu_8f6d38a3_1871346thrust24THRUST_300001_SM_1000_NS12placeholders2_3E)
_ZN41_INTERNAL_9345360d_4_k_cu_8f6d38a3_1871346thrust24THRUST_300001_SM_1000_NS12placeholders2_3E:
	.zero		1
	.type		_ZN41_INTERNAL_9345360d_4_k_cu_8f6d38a3_1871344cuda3std3__45__cpo5beginE,@object
	.size		_ZN41_INTERNAL_9345360d_4_k_cu_8f6d38a3_1871344cuda3std3__45__cpo5beginE,(_ZN41_INTERNAL_9345360d_4_k_cu_8f6d38a3_1871344cuda3std6ranges3__45__cpo5beginE - _ZN41_INTERNAL_9345360d_4_k_cu_8f6d38a3_1871344cuda3std3__45__cpo5beginE)
_ZN41_INTERNAL_9345360d_4_k_cu_8f6d38a3_1871344cuda3std3__45__cpo5beginE:
	.zero		1
	.type		_ZN41_INTERNAL_9345360d_4_k_cu_8f6d38a3_1871344cuda3std6ranges3__45__cpo5beginE,@object
	.size		_ZN41_INTERNAL_9345360d_4_k_cu_8f6d38a3_1871344cuda3std6ranges3__45__cpo5beginE,(_ZN41_INTERNAL_9345360d_4_k_cu_8f6d38a3_1871344cuda3std3__443_GLOBAL__N__9345360d_4_k_cu_8f6d38a3_1871346ignoreE - _ZN41_INTERNAL_9345360d_4_k_cu_8f6d38a3_1871344cuda3std6ranges3__45__cpo5beginE)
_ZN41_INTERNAL_9345360d_4_k_cu_8f6d38a3_1871344cuda3std6ranges3__45__cpo5beginE:
	.zero		1
	.type		_ZN41_INTERNAL_9345360d_4_k_cu_8f6d38a3_1871344cuda3std3__443_GLOBAL__N__9345360d_4_k_cu_8f6d38a3_1871346ignoreE,@object
	.size		_ZN41_INTERNAL_9345360d_4_k_cu_8f6d38a3_1871344cuda3std3__443_GLOBAL__N__9345360d_4_k_cu_8f6d38a3_1871346ignoreE,(_ZN41_INTERNAL_9345360d_4_k_cu_8f6d38a3_1871344cuda3std6ranges3__45__cpo4dataE - _ZN41_INTERNAL_9345360d_4_k_cu_8f6d38a3_1871344cuda3std3__443_GLOBAL__N__9345360d_4_k_cu_8f6d38a3_1871346ignoreE)
_ZN41_INTERNAL_9345360d_4_k_cu_8f6d38a3_1871344cuda3std3__443_GLOBAL__N__9345360d_4_k_cu_8f6d38a3_1871346ignoreE:
	.zero		1
	.type		_ZN41_INTERNAL_9345360d_4_k_cu_8f6d38a3_1871344cuda3std6ranges3__45__cpo4dataE,@object
	.size		_ZN41_INTERNAL_9345360d_4_k_cu_8f6d38a3_1871344cuda3std6ranges3__45__cpo4dataE,(_ZN41_INTERNAL_9345360d_4_k_cu_8f6d38a3_1871346thrust24THRUST_300001_SM_1000_NS12placeholders2_7E - _ZN41_INTERNAL_9345360d_4_k_cu_8f6d38a3_1871344cuda3std6ranges3__45__cpo4dataE)
_ZN41_INTERNAL_9345360d_4_k_cu_8f6d38a3_1871344cuda3std6ranges3__45__cpo4dataE:
	.zero		1
	.type		_ZN41_INTERNAL_9345360d_4_k_cu_8f6d38a3_1871346thrust24THRUST_300001_SM_1000_NS12placeholders2_7E,@object
	.size		_ZN41_INTERNAL_9345360d_4_k_cu_8f6d38a3_1871346thrust24THRUST_300001_SM_1000_NS12placeholders2_7E,(_ZN41_INTERNAL_9345360d_4_k_cu_8f6d38a3_1871344cuda3std3__45__cpo6rbeginE - _ZN41_INTERNAL_9345360d_4_k_cu_8f6d38a3_1871346thrust24THRUST_300001_SM_1000_NS12placeholders2_7E)
_ZN41_INTERNAL_9345360d_4_k_cu_8f6d38a3_1871346thrust24THRUST_300001_SM_1000_NS12placeholders2_7E:
	.zero		1
	.type		_ZN41_INTERNAL_9345360d_4_k_cu_8f6d38a3_1871344cuda3std3__45__cpo6rbeginE,@object
	.size		_ZN41_INTERNAL_9345360d_4_k_cu_8f6d38a3_1871344cuda3std3__45__cpo6rbeginE,(_ZN41_INTERNAL_9345360d_4_k_cu_8f6d38a3_1871344cuda3std6ranges3__45__cpo7advanceE - _ZN41_INTERNAL_9345360d_4_k_cu_8f6d38a3_1871344cuda3std3__45__cpo6rbeginE)
_ZN41_INTERNAL_9345360d_4_k_cu_8f6d38a3_1871344cuda3std3__45__cpo6rbeginE:
	.zero		1
	.type		_ZN41_INTERNAL_9345360d_4_k_cu_8f6d38a3_1871344cuda3std6ranges3__45__cpo7advanceE,@object
	.size		_ZN41_INTERNAL_9345360d_4_k_cu_8f6d38a3_1871344cuda3std6ranges3__45__cpo7advanceE,(_ZN41_INTERNAL_9345360d_4_k_cu_8f6d38a3_1871344cuda3std3__47nulloptE - _ZN41_INTERNAL_9345360d_4_k_cu_8f6d38a3_1871344cuda3std6ranges3__45__cpo7advanceE)
_ZN41_INTERNAL_9345360d_4_k_cu_8f6d38a3_1871344cuda3std6ranges3__45__cpo7advanceE:
	.zero		1
	.type		_ZN41_INTERNAL_9345360d_4_k_cu_8f6d38a3_1871344cuda3std3__47nulloptE,@object
	.size		_ZN41_INTERNAL_9345360d_4_k_cu_8f6d38a3_1871344cuda3std3__47nulloptE,(_ZN41_INTERNAL_9345360d_4_k_cu_8f6d38a3_1871344cuda3std6ranges3__45__cpo8distanceE - _ZN41_INTERNAL_9345360d_4_k_cu_8f6d38a3_1871344cuda3std3__47nulloptE)
_ZN41_INTERNAL_9345360d_4_k_cu_8f6d38a3_1871344cuda3std3__47nulloptE:
	.zero		1
	.type		_ZN41_INTERNAL_9345360d_4_k_cu_8f6d38a3_1871344cuda3std6ranges3__45__cpo8distanceE,@object
	.size		_ZN41_INTERNAL_9345360d_4_k_cu_8f6d38a3_1871344cuda3std6ranges3__45__cpo8distanceE,(_ZN41_INTERNAL_9345360d_4_k_cu_8f6d38a3_1871346thrust24THRUST_300001_SM_1000_NS12placeholders2_6E - _ZN41_INTERNAL_9345360d_4_k_cu_8f6d38a3_1871344cuda3std6ranges3__45__cpo8distanceE)
_ZN41_INTERNAL_9345360d_4_k_cu_8f6d38a3_1871344cuda3std6ranges3__45__cpo8distanceE:
	.zero		1
	.type		_ZN41_INTERNAL_9345360d_4_k_cu_8f6d38a3_1871346thrust24THRUST_300001_SM_1000_NS12placeholders2_6E,@object
	.size		_ZN41_INTERNAL_9345360d_4_k_cu_8f6d38a3_1871346thrust24THRUST_300001_SM_1000_NS12placeholders2_6E,(_ZN41_INTERNAL_9345360d_4_k_cu_8f6d38a3_1871344cuda3std3__45__cpo4cendE - _ZN41_INTERNAL_9345360d_4_k_cu_8f6d38a3_1871346thrust24THRUST_300001_SM_1000_NS12placeholders2_6E)
_ZN41_INTERNAL_9345360d_4_k_cu_8f6d38a3_1871346thrust24THRUST_300001_SM_1000_NS12placeholders2_6E:
	.zero		1
	.type		_ZN41_INTERNAL_9345360d_4_k_cu_8f6d38a3_1871344cuda3std3__45__cpo4cendE,@object
	.size		_ZN41_INTERNAL_9345360d_4_k_cu_8f6d38a3_1871344cuda3std3__45__cpo4cendE,(_ZN41_INTERNAL_9345360d_4_k_cu_8f6d38a3_1871344cuda3std6ranges3__45__cpo4cendE - _ZN41_INTERNAL_9345360d_4_k_cu_8f6d38a3_1871344cuda3std3__45__cpo4cendE)
_ZN41_INTERNAL_9345360d_4_k_cu_8f6d38a3_1871344cuda3std3__45__cpo4cendE:
	.zero		1
	.type		_ZN41_INTERNAL_9345360d_4_k_cu_8f6d38a3_1871344cuda3std6ranges3__45__cpo4cendE,@object
	.size		_ZN41_INTERNAL_9345360d_4_k_cu_8f6d38a3_1871344cuda3std6ranges3__45__cpo4cendE,(_ZN41_INTERNAL_9345360d_4_k_cu_8f6d38a3_1871344cuda3std3__420unreachable_sentinelE - _ZN41_INTERNAL_9345360d_4_k_cu_8f6d38a3_1871344cuda3std6ranges3__45__cpo4cendE)
_ZN41_INTERNAL_9345360d_4_k_cu_8f6d38a3_1871344cuda3std6ranges3__45__cpo4cendE:
	.zero		1
	.type		_ZN41_INTERNAL_9345360d_4_k_cu_8f6d38a3_1871344cuda3std3__420unreachable_sentinelE,@object
	.size		_ZN41_INTERNAL_9345360d_4_k_cu_8f6d38a3_1871344cuda3std3__420unreachable_sentinelE,(_ZN41_INTERNAL_9345360d_4_k_cu_8f6d38a3_1871344cuda3std6ranges3__45__cpo5ssizeE - _ZN41_INTERNAL_9345360d_4_k_cu_8f6d38a3_1871344cuda3std3__420unreachable_sentinelE)
_ZN41_INTERNAL_9345360d_4_k_cu_8f6d38a3_1871344cuda3std3__420unreachable_sentinelE:
	.zero		1
	.type		_ZN41_INTERNAL_9345360d_4_k_cu_8f6d38a3_1871344cuda3std6ranges3__45__cpo5ssizeE,@object
	.size		_ZN41_INTERNAL_9345360d_4_k_cu_8f6d38a3_1871344cuda3std6ranges3__45__cpo5ssizeE,(_ZN41_INTERNAL_9345360d_4_k_cu_8f6d38a3_1871346thrust24THRUST_300001_SM_1000_NS12placeholders3_10E - _ZN41_INTERNAL_9345360d_4_k_cu_8f6d38a3_1871344cuda3std6ranges3__45__cpo5ssizeE)
_ZN41_INTERNAL_9345360d_4_k_cu_8f6d38a3_1871344cuda3std6ranges3__45__cpo5ssizeE:
	.zero		1
	.type		_ZN41_INTERNAL_9345360d_4_k_cu_8f6d38a3_1871346thrust24THRUST_300001_SM_1000_NS12placeholders3_10E,@object
	.size		_ZN41_INTERNAL_9345360d_4_k_cu_8f6d38a3_1871346thrust24THRUST_300001_SM_1000_NS12placeholders3_10E,(_ZN41_INTERNAL_9345360d_4_k_cu_8f6d38a3_1871344cuda3std3__45__cpo5crendE - _ZN41_INTERNAL_9345360d_4_k_cu_8f6d38a3_1871346thrust24THRUST_300001_SM_1000_NS12placeholders3_10E)
_ZN41_INTERNAL_9345360d_4_k_cu_8f6d38a3_1871346thrust24THRUST_300001_SM_1000_NS12placeholders3_10E:
	.zero		1
	.type		_ZN41_INTERNAL_9345360d_4_k_cu_8f6d38a3_1871344cuda3std3__45__cpo5crendE,@object
	.size		_ZN41_INTERNAL_9345360d_4_k_cu_8f6d38a3_1871344cuda3std3__45__cpo5crendE,(_ZN41_INTERNAL_9345360d_4_k_cu_8f6d38a3_1871344cuda3std6ranges3__45__cpo4prevE - _ZN41_INTERNAL_9345360d_4_k_cu_8f6d38a3_1871344cuda3std3__45__cpo5crendE)
_ZN41_INTERNAL_9345360d_4_k_cu_8f6d38a3_1871344cuda3std3__45__cpo5crendE:
	.zero		1
	.type		_ZN41_INTERNAL_9345360d_4_k_cu_8f6d38a3_1871344cuda3std6ranges3__45__cpo4prevE,@object
	.size		_ZN41_INTERNAL_9345360d_4_k_cu_8f6d38a3_1871344cuda3std6ranges3__45__cpo4prevE,(_ZN41_INTERNAL_9345360d_4_k_cu_8f6d38a3_1871344cuda3std6ranges3__45__cpo9iter_moveE - _ZN41_INTERNAL_9345360d_4_k_cu_8f6d38a3_1871344cuda3std6ranges3__45__cpo4prevE)
_ZN41_INTERNAL_9345360d_4_k_cu_8f6d38a3_1871344cuda3std6ranges3__45__cpo4prevE:
	.zero		1
	.type		_ZN41_INTERNAL_9345360d_4_k_cu_8f6d38a3_1871344cuda3std6ranges3__45__cpo9iter_moveE,@object
	.size		_ZN41_INTERNAL_9345360d_4_k_cu_8f6d38a3_1871344cuda3std6ranges3__45__cpo9iter_moveE,(_ZN41_INTERNAL_9345360d_4_k_cu_8f6d38a3_1871346thrust24THRUST_300001_SM_1000_NS12placeholders2_2E - _ZN41_INTERNAL_9345360d_4_k_cu_8f6d38a3_1871344cuda3std6ranges3__45__cpo9iter_moveE)
_ZN41_INTERNAL_9345360d_4_k_cu_8f6d38a3_1871344cuda3std6ranges3__45__cpo9iter_moveE:
	.zero		1
	.type		_ZN41_INTERNAL_9345360d_4_k_cu_8f6d38a3_1871346thrust24THRUST_300001_SM_1000_NS12placeholders2_2E,@object
	.size		_ZN41_INTERNAL_9345360d_4_k_cu_8f6d38a3_1871346thrust24THRUST_300001_SM_1000_NS12placeholders2_2E,(_ZN41_INTERNAL_9345360d_4_k_cu_8f6d38a3_1871346thrust24THRUST_300001_SM_1000_NS12placeholders2_4E - _ZN41_INTERNAL_9345360d_4_k_cu_8f6d38a3_1871346thrust24THRUST_300001_SM_1000_NS12placeholders2_2E)
_ZN41_INTERNAL_9345360d_4_k_cu_8f6d38a3_1871346thrust24THRUST_300001_SM_1000_NS12placeholders2_2E:
	.zero		1
	.type		_ZN41_INTERNAL_9345360d_4_k_cu_8f6d38a3_1871346thrust24THRUST_300001_SM_1000_NS12placeholders2_4E,@object
	.size		_ZN41_INTERNAL_9345360d_4_k_cu_8f6d38a3_1871346thrust24THRUST_300001_SM_1000_NS12placeholders2_4E,(_ZN41_INTERNAL_9345360d_4_k_cu_8f6d38a3_1871344cuda3std3__45__cpo3endE - _ZN41_INTERNAL_9345360d_4_k_cu_8f6d38a3_1871346thrust24THRUST_300001_SM_1000_NS12placeholders2_4E)
_ZN41_INTERNAL_9345360d_4_k_cu_8f6d38a3_1871346thrust24THRUST_300001_SM_1000_NS12placeholders2_4E:
	.zero		1
	.type		_ZN41_INTERNAL_9345360d_4_k_cu_8f6d38a3_1871344cuda3std3__45__cpo3endE,@object
	.size		_ZN41_INTERNAL_9345360d_4_k_cu_8f6d38a3_1871344cuda3std3__45__cpo3endE,(_ZN41_INTERNAL_9345360d_4_k_cu_8f6d38a3_1871344cuda3std6ranges3__45__cpo3endE - _ZN41_INTERNAL_9345360d_4_k_cu_8f6d38a3_1871344cuda3std3__45__cpo3endE)
_ZN41_INTERNAL_9345360d_4_k_cu_8f6d38a3_1871344cuda3std3__45__cpo3endE:
	.zero		1
	.type		_ZN41_INTERNAL_9345360d_4_k_cu_8f6d38a3_1871344cuda3std6ranges3__45__cpo3endE,@object
	.size		_ZN41_INTERNAL_9345360d_4_k_cu_8f6d38a3_1871344cuda3std6ranges3__45__cpo3endE,(_ZN41_INTERNAL_9345360d_4_k_cu_8f6d38a3_1871344cuda3std3__419piecewise_constructE - _ZN41_INTERNAL_9345360d_4_k_cu_8f6d38a3_1871344cuda3std6ranges3__45__cpo3endE)
_ZN41_INTERNAL_9345360d_4_k_cu_8f6d38a3_1871344cuda3std6ranges3__45__cpo3endE:
	.zero		1
	.type		_ZN41_INTERNAL_9345360d_4_k_cu_8f6d38a3_1871344cuda3std3__419piecewise_constructE,@object
	.size		_ZN41_INTERNAL_9345360d_4_k_cu_8f6d38a3_1871344cuda3std3__419piecewise_constructE,(_ZN41_INTERNAL_9345360d_4_k_cu_8f6d38a3_1871344cuda3std6ranges3__45__cpo5cdataE - _ZN41_INTERNAL_9345360d_4_k_cu_8f6d38a3_1871344cuda3std3__419piecewise_constructE)
_ZN41_INTERNAL_9345360d_4_k_cu_8f6d38a3_1871344cuda3std3__419piecewise_constructE:
	.zero		1
	.type		_ZN41_INTERNAL_9345360d_4_k_cu_8f6d38a3_1871344cuda3std6ranges3__45__cpo5cdataE,@object
	.size		_ZN41_INTERNAL_9345360d_4_k_cu_8f6d38a3_1871344cuda3std6ranges3__45__cpo5cdataE,(_ZN41_INTERNAL_9345360d_4_k_cu_8f6d38a3_1871346thrust24THRUST_300001_SM_1000_NS12placeholders2_8E - _ZN41_INTERNAL_9345360d_4_k_cu_8f6d38a3_1871344cuda3std6ranges3__45__cpo5cdataE)
_ZN41_INTERNAL_9345360d_4_k_cu_8f6d38a3_1871344cuda3std6ranges3__45__cpo5cdataE:
	.zero		1
	.type		_ZN41_INTERNAL_9345360d_4_k_cu_8f6d38a3_1871346thrust24THRUST_300001_SM_1000_NS12placeholders2_8E,@object
	.size		_ZN41_INTERNAL_9345360d_4_k_cu_8f6d38a3_1871346thrust24THRUST_300001_SM_1000_NS12placeholders2_8E,(_ZN41_INTERNAL_9345360d_4_k_cu_8f6d38a3_1871344cuda3std3__45__cpo4rendE - _ZN41_INTERNAL_9345360d_4_k_cu_8f6d38a3_1871346thrust24THRUST_300001_SM_1000_NS12placeholders2_8E)
_ZN41_INTERNAL_9345360d_4_k_cu_8f6d38a3_1871346thrust24THRUST_300001_SM_1000_NS12placeholders2_8E:
	.zero		1
	.type		_ZN41_INTERNAL_9345360d_4_k_cu_8f6d38a3_1871344cuda3std3__45__cpo4rendE,@object
	.size		_ZN41_INTERNAL_9345360d_4_k_cu_8f6d38a3_1871344cuda3std3__45__cpo4rendE,(_ZN41_INTERNAL_9345360d_4_k_cu_8f6d38a3_1871344cuda3std6ranges3__45__cpo9iter_swapE - _ZN41_INTERNAL_9345360d_4_k_cu_8f6d38a3_1871344cuda3std3__45__cpo4rendE)
_ZN41_INTERNAL_9345360d_4_k_cu_8f6d38a3_1871344cuda3std3__45__cpo4rendE:
	.zero		1
	.type		_ZN41_INTERNAL_9345360d_4_k_cu_8f6d38a3_1871344cuda3std6ranges3__45__cpo9iter_swapE,@object
	.size		_ZN41_INTERNAL_9345360d_4_k_cu_8f6d38a3_1871344cuda3std6ranges3__45__cpo9iter_swapE,(_ZN41_INTERNAL_9345360d_4_k_cu_8f6d38a3_1871344cuda3std3__48unexpectE - _ZN41_INTERNAL_9345360d_4_k_cu_8f6d38a3_1871344cuda3std6ranges3__45__cpo9iter_swapE)
_ZN41_INTERNAL_9345360d_4_k_cu_8f6d38a3_1871344cuda3std6ranges3__45__cpo9iter_swapE:
	.zero		1
	.type		_ZN41_INTERNAL_9345360d_4_k_cu_8f6d38a3_1871344cuda3std3__48unexpectE,@object
	.size		_ZN41_INTERNAL_9345360d_4_k_cu_8f6d38a3_1871344cuda3std3__48unexpectE,(_ZN41_INTERNAL_9345360d_4_k_cu_8f6d38a3_1871346thrust24THRUST_300001_SM_1000_NS6system6detail10sequential3seqE - _ZN41_INTERNAL_9345360d_4_k_cu_8f6d38a3_1871344cuda3std3__48unexpectE)
_ZN41_INTERNAL_9345360d_4_k_cu_8f6d38a3_1871344cuda3std3__48unexpectE:
	.zero		1
	.type		_ZN41_INTERNAL_9345360d_4_k_cu_8f6d38a3_1871346thrust24THRUST_300001_SM_1000_NS6system6detail10sequential3seqE,@object
	.size		_ZN41_INTERNAL_9345360d_4_k_cu_8f6d38a3_1871346thrust24THRUST_300001_SM_1000_NS6system6detail10sequential3seqE,(.L_29 - _ZN41_INTERNAL_9345360d_4_k_cu_8f6d38a3_1871346thrust24THRUST_300001_SM_1000_NS6system6detail10sequential3seqE)
_ZN41_INTERNAL_9345360d_4_k_cu_8f6d38a3_1871346thrust24THRUST_300001_SM_1000_NS6system6detail10sequential3seqE:
	.zero		1
.L_29:


//--------------------- .nv.constant0._ZN3cub18CUB_300001_SM_10006detail11EmptyKernelIvEEvv --------------------------
	.section	.nv.constant0._ZN3cub18CUB_300001_SM_10006detail11EmptyKernelIvEEvv,"a",@progbits
	.sectionflags	@""
	.align	4
.nv.constant0._ZN3cub18CUB_300001_SM_10006detail11EmptyKernelIvEEvv:
	.zero		896


//--------------------- SYMBOLS --------------------------

	.type		.nv.reservedSmem.offset0,@object
	.size		.nv.reservedSmem.offset0,0x4
